//
// Generated by NVIDIA NVVM Compiler
//
// Compiler Build ID: CL-36424714
// Cuda compilation tools, release 13.0, V13.0.88
// Based on NVVM 20.0.0
//

.version 9.0
.target sm_100
.address_size 64

	// .globl	_Z7GPU_AoSP5PixelS0_

.visible .entry _Z7GPU_AoSP5PixelS0_(
	.param .u64 .ptr .align 1 _Z7GPU_AoSP5PixelS0__param_0,
	.param .u64 .ptr .align 1 _Z7GPU_AoSP5PixelS0__param_1
)
{
	.reg .pred 	%p<16>;
	.reg .b32 	%r<72>;
	.reg .b64 	%rd<15>;

	ld.param.u64 	%rd3, [_Z7GPU_AoSP5PixelS0__param_0];
	ld.param.u64 	%rd4, [_Z7GPU_AoSP5PixelS0__param_1];
	cvta.to.global.u64 	%rd1, %rd4;
	cvta.to.global.u64 	%rd2, %rd3;
	mov.u32 	%r3, %ctaid.y;
	mov.u32 	%r4, %ntid.y;
	mov.u32 	%r5, %tid.y;
	mad.lo.s32 	%r1, %r3, %r4, %r5;
	mov.u32 	%r6, %ctaid.x;
	mov.u32 	%r7, %ntid.x;
	mov.u32 	%r8, %tid.x;
	mad.lo.s32 	%r2, %r6, %r7, %r8;
	mov.pred 	%p15, -1;
	setp.eq.s32 	%p4, %r1, 0;
	@%p4 bra 	$L__BB0_3;
	setp.eq.s32 	%p5, %r1, 1919;
	@%p5 bra 	$L__BB0_3;
	setp.eq.s32 	%p15, %r2, 0;
$L__BB0_3:
	setp.ne.s32 	%p6, %r2, 1079;
	not.pred 	%p7, %p15;
	and.pred  	%p8, %p6, %p7;
	@%p8 bra 	$L__BB0_6;
	setp.gt.u32 	%p9, %r1, 1919;
	setp.gt.s32 	%p10, %r2, 1079;
	or.pred  	%p11, %p9, %p10;
	@%p11 bra 	$L__BB0_6;
	mad.lo.s32 	%r68, %r1, 1080, %r2;
	mul.wide.s32 	%rd12, %r68, 12;
	add.s64 	%rd13, %rd2, %rd12;
	ld.global.u32 	%r69, [%rd13];
	add.s64 	%rd14, %rd1, %rd12;
	st.global.u32 	[%rd14], %r69;
	ld.global.u32 	%r70, [%rd13+4];
	st.global.u32 	[%rd14+4], %r70;
	ld.global.u32 	%r71, [%rd13+8];
	st.global.u32 	[%rd14+8], %r71;
	bra.uni 	$L__BB0_8;
$L__BB0_6:
	setp.gt.u32 	%p12, %r1, 1918;
	setp.gt.s32 	%p13, %r2, 1078;
	or.pred  	%p14, %p12, %p13;
	@%p14 bra 	$L__BB0_8;
	mul.lo.s32 	%r9, %r1, 1080;
	cvt.u64.u32 	%rd5, %r9;
	cvt.s64.s32 	%rd6, %r2;
	add.s64 	%rd7, %rd6, %rd5;
	mad.lo.s64 	%rd8, %rd7, 12, %rd2;
	ld.global.u32 	%r10, [%rd8+12960];
	ld.global.u32 	%r11, [%rd8+12972];
	add.s32 	%r12, %r11, %r10;
	add.s32 	%r13, %r9, %r2;
	mul.wide.s32 	%rd9, %r13, 12;
	add.s64 	%rd10, %rd2, %rd9;
	ld.global.u32 	%r14, [%rd10+12];
	add.s32 	%r15, %r12, %r14;
	ld.global.u32 	%r16, [%rd10+-12948];
	add.s32 	%r17, %r15, %r16;
	ld.global.u32 	%r18, [%rd10+-12960];
	add.s32 	%r19, %r17, %r18;
	ld.global.u32 	%r20, [%rd10+-12972];
	add.s32 	%r21, %r19, %r20;
	ld.global.u32 	%r22, [%rd10+-12];
	add.s32 	%r23, %r21, %r22;
	ld.global.u32 	%r24, [%rd10+12948];
	add.s32 	%r25, %r23, %r24;
	shr.s32 	%r26, %r25, 31;
	shr.u32 	%r27, %r26, 29;
	add.s32 	%r28, %r25, %r27;
	shr.s32 	%r29, %r28, 3;
	add.s64 	%rd11, %rd1, %rd9;
	st.global.u32 	[%rd11], %r29;
	ld.global.u32 	%r30, [%rd8+12964];
	ld.global.u32 	%r31, [%rd8+12976];
	add.s32 	%r32, %r31, %r30;
	ld.global.u32 	%r33, [%rd10+16];
	add.s32 	%r34, %r32, %r33;
	ld.global.u32 	%r35, [%rd10+-12944];
	add.s32 	%r36, %r34, %r35;
	ld.global.u32 	%r37, [%rd10+-12956];
	add.s32 	%r38, %r36, %r37;
	ld.global.u32 	%r39, [%rd10+-12968];
	add.s32 	%r40, %r38, %r39;
	ld.global.u32 	%r41, [%rd10+-8];
	add.s32 	%r42, %r40, %r41;
	ld.global.u32 	%r43, [%rd10+12952];
	add.s32 	%r44, %r42, %r43;
	shr.s32 	%r45, %r44, 31;
	shr.u32 	%r46, %r45, 29;
	add.s32 	%r47, %r44, %r46;
	shr.s32 	%r48, %r47, 3;
	st.global.u32 	[%rd11+4], %r48;
	ld.global.u32 	%r49, [%rd8+12968];
	ld.global.u32 	%r50, [%rd8+12980];
	add.s32 	%r51, %r50, %r49;
	ld.global.u32 	%r52, [%rd10+20];
	add.s32 	%r53, %r51, %r52;
	ld.global.u32 	%r54, [%rd10+-12940];
	add.s32 	%r55, %r53, %r54;
	ld.global.u32 	%r56, [%rd10+-12952];
	add.s32 	%r57, %r55, %r56;
	ld.global.u32 	%r58, [%rd10+-12964];
	add.s32 	%r59, %r57, %r58;
	ld.global.u32 	%r60, [%rd10+-4];
	add.s32 	%r61, %r59, %r60;
	ld.global.u32 	%r62, [%rd10+12956];
	add.s32 	%r63, %r61, %r62;
	shr.s32 	%r64, %r63, 31;
	shr.u32 	%r65, %r64, 29;
	add.s32 	%r66, %r63, %r65;
	shr.s32 	%r67, %r66, 3;
	st.global.u32 	[%rd11+8], %r67;
$L__BB0_8:
	ret;

}
	// .globl	_Z7GPU_SoAPiS_S_S_S_S_
.visible .entry _Z7GPU_SoAPiS_S_S_S_S_(
	.param .u64 .ptr .align 1 _Z7GPU_SoAPiS_S_S_S_S__param_0,
	.param .u64 .ptr .align 1 _Z7GPU_SoAPiS_S_S_S_S__param_1,
	.param .u64 .ptr .align 1 _Z7GPU_SoAPiS_S_S_S_S__param_2,
	.param .u64 .ptr .align 1 _Z7GPU_SoAPiS_S_S_S_S__param_3,
	.param .u64 .ptr .align 1 _Z7GPU_SoAPiS_S_S_S_S__param_4,
	.param .u64 .ptr .align 1 _Z7GPU_SoAPiS_S_S_S_S__param_5
)
{
	.reg .pred 	%p<16>;
	.reg .b32 	%r<72>;
	.reg .b64 	%rd<34>;

	ld.param.u64 	%rd7, [_Z7GPU_SoAPiS_S_S_S_S__param_0];
	ld.param.u64 	%rd8, [_Z7GPU_SoAPiS_S_S_S_S__param_1];
	ld.param.u64 	%rd9, [_Z7GPU_SoAPiS_S_S_S_S__param_2];
	ld.param.u64 	%rd10, [_Z7GPU_SoAPiS_S_S_S_S__param_3];
	ld.param.u64 	%rd11, [_Z7GPU_SoAPiS_S_S_S_S__param_4];
	ld.param.u64 	%rd12, [_Z7GPU_SoAPiS_S_S_S_S__param_5];
	cvta.to.global.u64 	%rd1, %rd12;
	cvta.to.global.u64 	%rd2, %rd9;
	cvta.to.global.u64 	%rd3, %rd11;
	cvta.to.global.u64 	%rd4, %rd8;
	cvta.to.global.u64 	%rd5, %rd10;
	cvta.to.global.u64 	%rd6, %rd7;
	mov.u32 	%r3, %ctaid.y;
	mov.u32 	%r4, %ntid.y;
	mov.u32 	%r5, %tid.y;
	mad.lo.s32 	%r1, %r3, %r4, %r5;
	mov.u32 	%r6, %ctaid.x;
	mov.u32 	%r7, %ntid.x;
	mov.u32 	%r8, %tid.x;
	mad.lo.s32 	%r2, %r6, %r7, %r8;
	mov.pred 	%p15, -1;
	setp.eq.s32 	%p4, %r1, 0;
	@%p4 bra 	$L__BB1_3;
	setp.eq.s32 	%p5, %r1, 1919;
	@%p5 bra 	$L__BB1_3;
	setp.eq.s32 	%p15, %r2, 0;
$L__BB1_3:
	setp.ne.s32 	%p6, %r2, 1079;
	not.pred 	%p7, %p15;
	and.pred  	%p8, %p6, %p7;
	@%p8 bra 	$L__BB1_6;
	setp.gt.u32 	%p9, %r1, 1919;
	setp.gt.s32 	%p10, %r2, 1079;
	or.pred  	%p11, %p9, %p10;
	@%p11 bra 	$L__BB1_6;
	mad.lo.s32 	%r68, %r1, 1080, %r2;
	mul.wide.s32 	%rd27, %r68, 4;
	add.s64 	%rd28, %rd6, %rd27;
	ld.global.u32 	%r69, [%rd28];
	add.s64 	%rd29, %rd5, %rd27;
	st.global.u32 	[%rd29], %r69;
	add.s64 	%rd30, %rd4, %rd27;
	ld.global.u32 	%r70, [%rd30];
	add.s64 	%rd31, %rd3, %rd27;
	st.global.u32 	[%rd31], %r70;
	add.s64 	%rd32, %rd2, %rd27;
	ld.global.u32 	%r71, [%rd32];
	add.s64 	%rd33, %rd1, %rd27;
	st.global.u32 	[%rd33], %r71;
	bra.uni 	$L__BB1_8;
$L__BB1_6:
	setp.gt.u32 	%p12, %r1, 1918;
	setp.gt.s32 	%p13, %r2, 1078;
	or.pred  	%p14, %p12, %p13;
	@%p14 bra 	$L__BB1_8;
	mul.lo.s32 	%r9, %r1, 1080;
	cvt.u64.u32 	%rd13, %r9;
	cvt.s64.s32 	%rd14, %r2;
	add.s64 	%rd15, %rd14, %rd13;
	shl.b64 	%rd16, %rd15, 2;
	add.s64 	%rd17, %rd6, %rd16;
	ld.global.u32 	%r10, [%rd17+4320];
	ld.global.u32 	%r11, [%rd17+4324];
	add.s32 	%r12, %r11, %r10;
	add.s32 	%r13, %r9, %r2;
	mul.wide.s32 	%rd18, %r13, 4;
	add.s64 	%rd19, %rd6, %rd18;
	ld.global.u32 	%r14, [%rd19+4];
	add.s32 	%r15, %r12, %r14;
	ld.global.u32 	%r16, [%rd19+-4316];
	add.s32 	%r17, %r15, %r16;
	ld.global.u32 	%r18, [%rd19+-4320];
	add.s32 	%r19, %r17, %r18;
	ld.global.u32 	%r20, [%rd19+-4324];
	add.s32 	%r21, %r19, %r20;
	ld.global.u32 	%r22, [%rd19+-4];
	add.s32 	%r23, %r21, %r22;
	ld.global.u32 	%r24, [%rd19+4316];
	add.s32 	%r25, %r23, %r24;
	shr.s32 	%r26, %r25, 31;
	shr.u32 	%r27, %r26, 29;
	add.s32 	%r28, %r25, %r27;
	shr.s32 	%r29, %r28, 3;
	add.s64 	%rd20, %rd5, %rd18;
	st.global.u32 	[%rd20], %r29;
	add.s64 	%rd21, %rd4, %rd16;
	ld.global.u32 	%r30, [%rd21+4320];
	ld.global.u32 	%r31, [%rd21+4324];
	add.s32 	%r32, %r31, %r30;
	add.s64 	%rd22, %rd4, %rd18;
	ld.global.u32 	%r33, [%rd22+4];
	add.s32 	%r34, %r32, %r33;
	ld.global.u32 	%r35, [%rd22+-4316];
	add.s32 	%r36, %r34, %r35;
	ld.global.u32 	%r37, [%rd22+-4320];
	add.s32 	%r38, %r36, %r37;
	ld.global.u32 	%r39, [%rd22+-4324];
	add.s32 	%r40, %r38, %r39;
	ld.global.u32 	%r41, [%rd22+-4];
	add.s32 	%r42, %r40, %r41;
	ld.global.u32 	%r43, [%rd22+4316];
	add.s32 	%r44, %r42, %r43;
	shr.s32 	%r45, %r44, 31;
	shr.u32 	%r46, %r45, 29;
	add.s32 	%r47, %r44, %r46;
	shr.s32 	%r48, %r47, 3;
	add.s64 	%rd23, %rd3, %rd18;
	st.global.u32 	[%rd23], %r48;
	add.s64 	%rd24, %rd2, %rd16;
	ld.global.u32 	%r49, [%rd24+4320];
	ld.global.u32 	%r50, [%rd24+4324];
	add.s32 	%r51, %r50, %r49;
	add.s64 	%rd25, %rd2, %rd18;
	ld.global.u32 	%r52, [%rd25+4];
	add.s32 	%r53, %r51, %r52;
	ld.global.u32 	%r54, [%rd25+-4316];
	add.s32 	%r55, %r53, %r54;
	ld.global.u32 	%r56, [%rd25+-4320];
	add.s32 	%r57, %r55, %r56;
	ld.global.u32 	%r58, [%rd25+-4324];
	add.s32 	%r59, %r57, %r58;
	ld.global.u32 	%r60, [%rd25+-4];
	add.s32 	%r61, %r59, %r60;
	ld.global.u32 	%r62, [%rd25+4316];
	add.s32 	%r63, %r61, %r62;
	shr.s32 	%r64, %r63, 31;
	shr.u32 	%r65, %r64, 29;
	add.s32 	%r66, %r63, %r65;
	shr.s32 	%r67, %r66, 3;
	add.s64 	%rd26, %rd1, %rd18;
	st.global.u32 	[%rd26], %r67;
$L__BB1_8:
	ret;

}
	// .globl	_Z10Stream_SoAPiS_
.visible .entry _Z10Stream_SoAPiS_(
	.param .u64 .ptr .align 1 _Z10Stream_SoAPiS__param_0,
	.param .u64 .ptr .align 1 _Z10Stream_SoAPiS__param_1
)
{
	.reg .pred 	%p<16>;
	.reg .b32 	%r<32>;
	.reg .b64 	%rd<16>;

	ld.param.u64 	%rd3, [_Z10Stream_SoAPiS__param_0];
	ld.param.u64 	%rd4, [_Z10Stream_SoAPiS__param_1];
	cvta.to.global.u64 	%rd1, %rd4;
	cvta.to.global.u64 	%rd2, %rd3;
	mov.u32 	%r3, %ctaid.y;
	mov.u32 	%r4, %ntid.y;
	mov.u32 	%r5, %tid.y;
	mad.lo.s32 	%r1, %r3, %r4, %r5;
	mov.u32 	%r6, %ctaid.x;
	mov.u32 	%r7, %ntid.x;
	mov.u32 	%r8, %tid.x;
	mad.lo.s32 	%r2, %r6, %r7, %r8;
	mov.pred 	%p15, -1;
	setp.eq.s32 	%p4, %r1, 0;
	@%p4 bra 	$L__BB2_3;
	setp.eq.s32 	%p5, %r1, 1919;
	@%p5 bra 	$L__BB2_3;
	setp.eq.s32 	%p15, %r2, 0;
$L__BB2_3:
	setp.ne.s32 	%p6, %r2, 1079;
	not.pred 	%p7, %p15;
	and.pred  	%p8, %p6, %p7;
	@%p8 bra 	$L__BB2_6;
	setp.gt.u32 	%p9, %r1, 1919;
	setp.gt.s32 	%p10, %r2, 1079;
	or.pred  	%p11, %p9, %p10;
	@%p11 bra 	$L__BB2_6;
	mad.lo.s32 	%r30, %r1, 1080, %r2;
	mul.wide.s32 	%rd13, %r30, 4;
	add.s64 	%rd14, %rd2, %rd13;
	ld.global.u32 	%r31, [%rd14];
	add.s64 	%rd15, %rd1, %rd13;
	st.global.u32 	[%rd15], %r31;
	bra.uni 	$L__BB2_8;
$L__BB2_6:
	setp.gt.u32 	%p12, %r1, 1918;
	setp.gt.s32 	%p13, %r2, 1078;
	or.pred  	%p14, %p12, %p13;
	@%p14 bra 	$L__BB2_8;
	mul.lo.s32 	%r9, %r1, 1080;
	cvt.u64.u32 	%rd5, %r9;
	cvt.s64.s32 	%rd6, %r2;
	add.s64 	%rd7, %rd6, %rd5;
	shl.b64 	%rd8, %rd7, 2;
	add.s64 	%rd9, %rd2, %rd8;
	ld.global.u32 	%r10, [%rd9+4320];
	ld.global.u32 	%r11, [%rd9+4324];
	add.s32 	%r12, %r11, %r10;
	add.s32 	%r13, %r9, %r2;
	mul.wide.s32 	%rd10, %r13, 4;
	add.s64 	%rd11, %rd2, %rd10;
	ld.global.u32 	%r14, [%rd11+4];
	add.s32 	%r15, %r12, %r14;
	ld.global.u32 	%r16, [%rd11+-4316];
	add.s32 	%r17, %r15, %r16;
	ld.global.u32 	%r18, [%rd11+-4320];
	add.s32 	%r19, %r17, %r18;
	ld.global.u32 	%r20, [%rd11+-4324];
	add.s32 	%r21, %r19, %r20;
	ld.global.u32 	%r22, [%rd11+-4];
	add.s32 	%r23, %r21, %r22;
	ld.global.u32 	%r24, [%rd11+4316];
	add.s32 	%r25, %r23, %r24;
	shr.s32 	%r26, %r25, 31;
	shr.u32 	%r27, %r26, 29;
	add.s32 	%r28, %r25, %r27;
	shr.s32 	%r29, %r28, 3;
	add.s64 	%rd12, %rd1, %rd10;
	st.global.u32 	[%rd12], %r29;
$L__BB2_8:
	ret;

}


// ===== COMPILED SASS (sm_100) =====

	.target	sm_100

	.elftype	@"ET_EXEC"


//--------------------- .note.nv.tkinfo           --------------------------
	.section	.note.nv.tkinfo,"",@"SHT_NOTE"
	.sectionflags	@"SHF_NOTE_NV_TKINFO"
	.tkinfo
        /*0018*/ 	.word	0x00000002
        /*0030*/ 	.string	""
        /*0030*/ 	.string	"ptxas"
        /*0030*/ 	.string	"Cuda compilation tools, release 13.0, V13.0.88"
        /*0030*/ 	.string	"Build cuda_13.0.r13.0/compiler.36424714_0"
        /*0030*/ 	.string	"-arch sm_100 -m 64 "



//--------------------- .note.nv.cuinfo           --------------------------
	.section	.note.nv.cuinfo,"",@"SHT_NOTE"
	.sectionflags	@"SHF_NOTE_NV_CUINFO"
        /*0018*/ 	.short	0x0002
        /*001a*/ 	.short	0x0064
        /*001c*/ 	.short	0x0082
	.zero		2


//--------------------- .nv.info                  --------------------------
	.section	.nv.info,"",@"SHT_CUDA_INFO"
	.align	4


	//----- nvinfo : EIATTR_REGCOUNT
	.align		4
        /*0000*/ 	.byte	0x04, 0x2f
        /*0002*/ 	.short	(.L_1 - .L_0)
	.align		4
.L_0:
        /*0004*/ 	.word	index@(_Z7GPU_AoSP5PixelS0_)
        /*0008*/ 	.word	0x00000014


	//----- nvinfo : EIATTR_FRAME_SIZE
	.align		4
.L_1:
        /*000c*/ 	.byte	0x04, 0x11
        /*000e*/ 	.short	(.L_3 - .L_2)
	.align		4
.L_2:
        /*0010*/ 	.word	index@(_Z7GPU_AoSP5PixelS0_)
        /*0014*/ 	.word	0x00000000


	//----- nvinfo : EIATTR_REGCOUNT
	.align		4
.L_3:
        /*0018*/ 	.byte	0x04, 0x2f
        /*001a*/ 	.short	(.L_5 - .L_4)
	.align		4
.L_4:
        /*001c*/ 	.word	index@(_Z7GPU_SoAPiS_S_S_S_S_)
        /*0020*/ 	.word	0x00000016


	//----- nvinfo : EIATTR_FRAME_SIZE
	.align		4
.L_5:
        /*0024*/ 	.byte	0x04, 0x11
        /*0026*/ 	.short	(.L_7 - .L_6)
	.align		4
.L_6:
        /*0028*/ 	.word	index@(_Z7GPU_SoAPiS_S_S_S_S_)
        /*002c*/ 	.word	0x00000000


	//----- nvinfo : EIATTR_REGCOUNT
	.align		4
.L_7:
        /*0030*/ 	.byte	0x04, 0x2f
        /*0032*/ 	.short	(.L_9 - .L_8)
	.align		4
.L_8:
        /*0034*/ 	.word	index@(_Z10Stream_SoAPiS_)
        /*0038*/ 	.word	0x00000014


	//----- nvinfo : EIATTR_FRAME_SIZE
	.align		4
.L_9:
        /*003c*/ 	.byte	0x04, 0x11
        /*003e*/ 	.short	(.L_11 - .L_10)
	.align		4
.L_10:
        /*0040*/ 	.word	index@(_Z10Stream_SoAPiS_)
        /*0044*/ 	.word	0x00000000


	//----- nvinfo : EIATTR_MIN_STACK_SIZE
	.align		4
.L_11:
        /*0048*/ 	.byte	0x04, 0x12
        /*004a*/ 	.short	(.L_13 - .L_12)
	.align		4
.L_12:
        /*004c*/ 	.word	index@(_Z10Stream_SoAPiS_)
        /*0050*/ 	.word	0x00000000


	//----- nvinfo : EIATTR_MIN_STACK_SIZE
	.align		4
.L_13:
        /*0054*/ 	.byte	0x04, 0x12
        /*0056*/ 	.short	(.L_15 - .L_14)
	.align		4
.L_14:
        /*0058*/ 	.word	index@(_Z7GPU_SoAPiS_S_S_S_S_)
        /*005c*/ 	.word	0x00000000


	//----- nvinfo : EIATTR_MIN_STACK_SIZE
	.align		4
.L_15:
        /*0060*/ 	.byte	0x04, 0x12
        /*0062*/ 	.short	(.L_17 - .L_16)
	.align		4
.L_16:
        /*0064*/ 	.word	index@(_Z7GPU_AoSP5PixelS0_)
        /*0068*/ 	.word	0x00000000
.L_17:


//--------------------- .nv.compat                --------------------------
	.section	.nv.compat,"",@"SHT_CUDA_COMPAT_INFO"
	.align	4
        /*0000*/ 	.byte	0x02, 0x09, 0x00, 0x00, 0x02, 0x02, 0x01, 0x00, 0x02, 0x05, 0x05, 0x00, 0x03, 0x07, 0x01, 0x01
        /*0010*/ 	.byte	0x02, 0x03, 0x00, 0x00, 0x02, 0x06, 0x01, 0x00, 0x04, 0x0b, 0x08, 0x00, 0x09, 0x00, 0x00, 0x00
        /*0020*/ 	.byte	0x00, 0x00, 0x00, 0x00


//--------------------- .nv.info._Z10Stream_SoAPiS_ --------------------------
	.section	.nv.info._Z10Stream_SoAPiS_,"",@"SHT_CUDA_INFO"
	.sectionflags	@""
	.align	4


	//----- nvinfo : EIATTR_CUDA_API_VERSION
	.align		4
        /*0000*/ 	.byte	0x04, 0x37
        /*0002*/ 	.short	(.L_19 - .L_18)
.L_18:
        /*0004*/ 	.word	0x00000082


	//----- nvinfo : EIATTR_KPARAM_INFO
	.align		4
.L_19:
        /*0008*/ 	.byte	0x04, 0x17
        /*000a*/ 	.short	(.L_21 - .L_20)
.L_20:
        /*000c*/ 	.word	0x00000000
        /*0010*/ 	.short	0x0001
        /*0012*/ 	.short	0x0008
        /*0014*/ 	.byte	0x00, 0xf5, 0x21, 0x00


	//----- nvinfo : EIATTR_KPARAM_INFO
	.align		4
.L_21:
        /*0018*/ 	.byte	0x04, 0x17
        /*001a*/ 	.short	(.L_23 - .L_22)
.L_22:
        /*001c*/ 	.word	0x00000000
        /*0020*/ 	.short	0x0000
        /*0022*/ 	.short	0x0000
        /*0024*/ 	.byte	0x00, 0xf5, 0x21, 0x00


	//----- nvinfo : EIATTR_SPARSE_MMA_MASK
	.align		4
.L_23:
        /*0028*/ 	.byte	0x03, 0x50
        /*002a*/ 	.short	0x0000


	//----- nvinfo : EIATTR_MAXREG_COUNT
	.align		4
        /*002c*/ 	.byte	0x03, 0x1b
        /*002e*/ 	.short	0x00ff


	//----- nvinfo : EIATTR_MERCURY_ISA_VERSION
	.align		4
        /*0030*/ 	.byte	0x03, 0x5f
        /*0032*/ 	.short	0x0101


	//----- nvinfo : EIATTR_VRC_CTA_INIT_COUNT
	.align		4
        /*0034*/ 	.byte	0x02, 0x4a
	.zero		1
	.zero		1


	//----- nvinfo : EIATTR_EXIT_INSTR_OFFSETS
	.align		4
        /*0038*/ 	.byte	0x04, 0x1c
        /*003a*/ 	.short	(.L_25 - .L_24)


	//   ....[0]....
.L_24:
        /*003c*/ 	.word	0x00000190


	//   ....[1]....
        /*0040*/ 	.word	0x000001c0


	//   ....[2]....
        /*0044*/ 	.word	0x00000380


	//----- nvinfo : EIATTR_CRS_STACK_SIZE
	.align		4
.L_25:
        /*0048*/ 	.byte	0x04, 0x1e
        /*004a*/ 	.short	(.L_27 - .L_26)
.L_26:
        /*004c*/ 	.word	0x00000000


	//----- nvinfo : EIATTR_CBANK_PARAM_SIZE
	.align		4
.L_27:
        /*0050*/ 	.byte	0x03, 0x19
        /*0052*/ 	.short	0x0010


	//----- nvinfo : EIATTR_PARAM_CBANK
	.align		4
        /*0054*/ 	.byte	0x04, 0x0a
        /*0056*/ 	.short	(.L_29 - .L_28)
	.align		4
.L_28:
        /*0058*/ 	.word	index@(.nv.constant0._Z10Stream_SoAPiS_)
        /*005c*/ 	.short	0x0380
        /*005e*/ 	.short	0x0010


	//----- nvinfo : EIATTR_SW_WAR
	.align		4
.L_29:
        /*0060*/ 	.byte	0x04, 0x36
        /*0062*/ 	.short	(.L_31 - .L_30)
.L_30:
        /*0064*/ 	.word	0x00000008
.L_31:


//--------------------- .nv.info._Z7GPU_SoAPiS_S_S_S_S_ --------------------------
	.section	.nv.info._Z7GPU_SoAPiS_S_S_S_S_,"",@"SHT_CUDA_INFO"
	.sectionflags	@""
	.align	4


	//----- nvinfo : EIATTR_CUDA_API_VERSION
	.align		4
        /*0000*/ 	.byte	0x04, 0x37
        /*0002*/ 	.short	(.L_33 - .L_32)
.L_32:
        /*0004*/ 	.word	0x00000082


	//----- nvinfo : EIATTR_KPARAM_INFO
	.align		4
.L_33:
        /*0008*/ 	.byte	0x04, 0x17
        /*000a*/ 	.short	(.L_35 - .L_34)
.L_34:
        /*000c*/ 	.word	0x00000000
        /*0010*/ 	.short	0x0005
        /*0012*/ 	.short	0x0028
        /*0014*/ 	.byte	0x00, 0xf5, 0x21, 0x00


	//----- nvinfo : EIATTR_KPARAM_INFO
	.align		4
.L_35:
        /*0018*/ 	.byte	0x04, 0x17
        /*001a*/ 	.short	(.L_37 - .L_36)
.L_36:
        /*001c*/ 	.word	0x00000000
        /*0020*/ 	.short	0x0004
        /*0022*/ 	.short	0x0020
        /*0024*/ 	.byte	0x00, 0xf5, 0x21, 0x00


	//----- nvinfo : EIATTR_KPARAM_INFO
	.align		4
.L_37:
        /*0028*/ 	.byte	0x04, 0x17
        /*002a*/ 	.short	(.L_39 - .L_38)
.L_38:
        /*002c*/ 	.word	0x00000000
        /*0030*/ 	.short	0x0003
        /*0032*/ 	.short	0x0018
        /*0034*/ 	.byte	0x00, 0xf5, 0x21, 0x00


	//----- nvinfo : EIATTR_KPARAM_INFO
	.align		4
.L_39:
        /*0038*/ 	.byte	0x04, 0x17
        /*003a*/ 	.short	(.L_41 - .L_40)
.L_40:
        /*003c*/ 	.word	0x00000000
        /*0040*/ 	.short	0x0002
        /*0042*/ 	.short	0x0010
        /*0044*/ 	.byte	0x00, 0xf5, 0x21, 0x00


	//----- nvinfo : EIATTR_KPARAM_INFO
	.align		4
.L_41:
        /*0048*/ 	.byte	0x04, 0x17
        /*004a*/ 	.short	(.L_43 - .L_42)
.L_42:
        /*004c*/ 	.word	0x00000000
        /*0050*/ 	.short	0x0001
        /*0052*/ 	.short	0x0008
        /*0054*/ 	.byte	0x00, 0xf5, 0x21, 0x00


	//----- nvinfo : EIATTR_KPARAM_INFO
	.align		4
.L_43:
        /*0058*/ 	.byte	0x04, 0x17
        /*005a*/ 	.short	(.L_45 - .L_44)
.L_44:
        /*005c*/ 	.word	0x00000000
        /*0060*/ 	.short	0x0000
        /*0062*/ 	.short	0x0000
        /*0064*/ 	.byte	0x00, 0xf5, 0x21, 0x00


	//----- nvinfo : EIATTR_SPARSE_MMA_MASK
	.align		4
.L_45:
        /*0068*/ 	.byte	0x03, 0x50
        /*006a*/ 	.short	0x0000


	//----- nvinfo : EIATTR_MAXREG_COUNT
	.align		4
        /*006c*/ 	.byte	0x03, 0x1b
        /*006e*/ 	.short	0x00ff


	//----- nvinfo : EIATTR_MERCURY_ISA_VERSION
	.align		4
        /*0070*/ 	.byte	0x03, 0x5f
        /*0072*/ 	.short	0x0101


	//----- nvinfo : EIATTR_VRC_CTA_INIT_COUNT
	.align		4
        /*0074*/ 	.byte	0x02, 0x4a
	.zero		1
	.zero		1


	//----- nvinfo : EIATTR_EXIT_INSTR_OFFSETS
	.align		4
        /*0078*/ 	.byte	0x04, 0x1c
        /*007a*/ 	.short	(.L_47 - .L_46)


	//   ....[0]....
.L_46:
        /*007c*/ 	.word	0x00000250


	//   ....[1]....
        /*0080*/ 	.word	0x00000280


	//   ....[2]....
        /*0084*/ 	.word	0x00000730


	//----- nvinfo : EIATTR_CRS_STACK_SIZE
	.align		4
.L_47:
        /*0088*/ 	.byte	0x04, 0x1e
        /*008a*/ 	.short	(.L_49 - .L_48)
.L_48:
        /*008c*/ 	.word	0x00000000


	//----- nvinfo : EIATTR_CBANK_PARAM_SIZE
	.align		4
.L_49:
        /*0090*/ 	.byte	0x03, 0x19
        /*0092*/ 	.short	0x0030


	//----- nvinfo : EIATTR_PARAM_CBANK
	.align		4
        /*0094*/ 	.byte	0x04, 0x0a
        /*0096*/ 	.short	(.L_51 - .L_50)
	.align		4
.L_50:
        /*0098*/ 	.word	index@(.nv.constant0._Z7GPU_SoAPiS_S_S_S_S_)
        /*009c*/ 	.short	0x0380
        /*009e*/ 	.short	0x0030


	//----- nvinfo : EIATTR_SW_WAR
	.align		4
.L_51:
        /*00a0*/ 	.byte	0x04, 0x36
        /*00a2*/ 	.short	(.L_53 - .L_52)
.L_52:
        /*00a4*/ 	.word	0x00000008
.L_53:


//--------------------- .nv.info._Z7GPU_AoSP5PixelS0_ --------------------------
	.section	.nv.info._Z7GPU_AoSP5PixelS0_,"",@"SHT_CUDA_INFO"
	.sectionflags	@""
	.align	4


	//----- nvinfo : EIATTR_CUDA_API_VERSION
	.align		4
        /*0000*/ 	.byte	0x04, 0x37
        /*0002*/ 	.short	(.L_55 - .L_54)
.L_54:
        /*0004*/ 	.word	0x00000082


	//----- nvinfo : EIATTR_KPARAM_INFO
	.align		4
.L_55:
        /*0008*/ 	.byte	0x04, 0x17
        /*000a*/ 	.short	(.L_57 - .L_56)
.L_56:
        /*000c*/ 	.word	0x00000000
        /*0010*/ 	.short	0x0001
        /*0012*/ 	.short	0x0008
        /*0014*/ 	.byte	0x00, 0xf5, 0x21, 0x00


	//----- nvinfo : EIATTR_KPARAM_INFO
	.align		4
.L_57:
        /*0018*/ 	.byte	0x04, 0x17
        /*001a*/ 	.short	(.L_59 - .L_58)
.L_58:
        /*001c*/ 	.word	0x00000000
        /*0020*/ 	.short	0x0000
        /*0022*/ 	.short	0x0000
        /*0024*/ 	.byte	0x00, 0xf5, 0x21, 0x00


	//----- nvinfo : EIATTR_SPARSE_MMA_MASK
	.align		4
.L_59:
        /*0028*/ 	.byte	0x03, 0x50
        /*002a*/ 	.short	0x0000


	//----- nvinfo : EIATTR_MAXREG_COUNT
	.align		4
        /*002c*/ 	.byte	0x03, 0x1b
        /*002e*/ 	.short	0x00ff


	//----- nvinfo : EIATTR_MERCURY_ISA_VERSION
	.align		4
        /*0030*/ 	.byte	0x03, 0x5f
        /*0032*/ 	.short	0x0101


	//----- nvinfo : EIATTR_VRC_CTA_INIT_COUNT
	.align		4
        /*0034*/ 	.byte	0x02, 0x4a
	.zero		1
	.zero		1


	//----- nvinfo : EIATTR_EXIT_INSTR_OFFSETS
	.align		4
        /*0038*/ 	.byte	0x04, 0x1c
        /*003a*/ 	.short	(.L_61 - .L_60)


	//   ....[0]....
.L_60:
        /*003c*/ 	.word	0x000001d0


	//   ....[1]....
        /*0040*/ 	.word	0x00000200


	//   ....[2]....
        /*0044*/ 	.word	0x000005c0


	//----- nvinfo : EIATTR_CRS_STACK_SIZE
	.align		4
.L_61:
        /*0048*/ 	.byte	0x04, 0x1e
        /*004a*/ 	.short	(.L_63 - .L_62)
.L_62:
        /*004c*/ 	.word	0x00000000


	//----- nvinfo : EIATTR_CBANK_PARAM_SIZE
	.align		4
.L_63:
        /*0050*/ 	.byte	0x03, 0x19
        /*0052*/ 	.short	0x0010


	//----- nvinfo : EIATTR_PARAM_CBANK
	.align		4
        /*0054*/ 	.byte	0x04, 0x0a
        /*0056*/ 	.short	(.L_65 - .L_64)
	.align		4
.L_64:
        /*0058*/ 	.word	index@(.nv.constant0._Z7GPU_AoSP5PixelS0_)
        /*005c*/ 	.short	0x0380
        /*005e*/ 	.short	0x0010


	//----- nvinfo : EIATTR_SW_WAR
	.align		4
.L_65:
        /*0060*/ 	.byte	0x04, 0x36
        /*0062*/ 	.short	(.L_67 - .L_66)
.L_66:
        /*0064*/ 	.word	0x00000008
.L_67:


//--------------------- .nv.callgraph             --------------------------
	.section	.nv.callgraph,"",@"SHT_CUDA_CALLGRAPH"
	.align	4
	.sectionentsize	8
	.align		4
        /*0000*/ 	.word	0x00000000
	.align		4
        /*0004*/ 	.word	0xffffffff
	.align		4
        /*0008*/ 	.word	0x00000000
	.align		4
        /*000c*/ 	.word	0xfffffffe
	.align		4
        /*0010*/ 	.word	0x00000000
	.align		4
        /*0014*/ 	.word	0xfffffffd
	.align		4
        /*0018*/ 	.word	0x00000000
	.align		4
        /*001c*/ 	.word	0xfffffffc


//--------------------- .text._Z10Stream_SoAPiS_  --------------------------
	.section	.text._Z10Stream_SoAPiS_,"ax",@progbits
	.align	128
        .global         _Z10Stream_SoAPiS_
        .type           _Z10Stream_SoAPiS_,@function
        .size           _Z10Stream_SoAPiS_,(.L_x_6 - _Z10Stream_SoAPiS_)
        .other          _Z10Stream_SoAPiS_,@"STO_CUDA_ENTRY STV_DEFAULT"
_Z10Stream_SoAPiS_:
.text._Z10Stream_SoAPiS_:
[----:B------:R-:W-:Y:S01]  /*0000*/  LDC R1, c[0x0][0x37c] ;  /* 0x0000df00ff017b82 */ /* 0x000fe20000000800 */
[----:B------:R-:W0:Y:S07]  /*0010*/  S2R R3, SR_TID.Y ;  /* 0x0000000000037919 */ /* 0x000e2e0000002200 */
[----:B------:R-:W0:Y:S01]  /*0020*/  S2UR UR4, SR_CTAID.Y ;  /* 0x00000000000479c3 */ /* 0x000e220000002600 */
[----:B------:R-:W1:Y:S07]  /*0030*/  S2R R2, SR_TID.X ;  /* 0x0000000000027919 */ /* 0x000e6e0000002100 */
[----:B------:R-:W0:Y:S08]  /*0040*/  LDC R0, c[0x0][0x364] ;  /* 0x0000d900ff007b82 */ /* 0x000e300000000800 */
[----:B------:R-:W1:Y:S08]  /*0050*/  S2UR UR5, SR_CTAID.X ;  /* 0x00000000000579c3 */ /* 0x000e700000002500 */
[----:B------:R-:W1:Y:S01]  /*0060*/  LDC R5, c[0x0][0x360] ;  /* 0x0000d800ff057b82 */ /* 0x000e620000000800 */
[----:B0-----:R-:W-:-:S05]  /*0070*/  IMAD R0, R0, UR4, R3 ;  /* 0x0000000400007c24 */ /* 0x001fca000f8e0203 */
[----:B------:R-:W-:-:S04]  /*0080*/  ISETP.NE.AND P0, PT, R0, 0x77f, PT ;  /* 0x0000077f0000780c */ /* 0x000fc80003f05270 */
[C---:B------:R-:W-:Y:S01]  /*0090*/  ISETP.EQ.OR P0, PT, R0.reuse, RZ, !P0 ;  /* 0x000000ff0000720c */ /* 0x040fe20004702670 */
[----:B-1----:R-:W-:Y:S01]  /*00a0*/  IMAD R5, R5, UR5, R2 ;  /* 0x0000000505057c24 */ /* 0x002fe2000f8e0202 */
[----:B------:R-:W0:Y:S04]  /*00b0*/  LDCU.64 UR4, c[0x0][0x358] ;  /* 0x00006b00ff0477ac */ /* 0x000e280008000a00 */
[C---:B------:R-:W-:Y:S02]  /*00c0*/  ISETP.GT.AND P1, PT, R5.reuse, 0x437, PT ;  /* 0x000004370500780c */ /* 0x040fe40003f24270 */
[----:B------:R-:W-:Y:S02]  /*00d0*/  ISETP.EQ.OR P0, PT, R5, RZ, P0 ;  /* 0x000000ff0500720c */ /* 0x000fe40000702670 */
[----:B------:R-:W-:-:S02]  /*00e0*/  ISETP.GT.U32.OR P1, PT, R0, 0x77f, P1 ;  /* 0x0000077f0000780c */ /* 0x000fc40000f24470 */
[----:B------:R-:W-:-:S04]  /*00f0*/  ISETP.NE.AND P0, PT, R5, 0x437, !P0 ;  /* 0x000004370500780c */ /* 0x000fc80004705270 */
[----:B------:R-:W-:-:S13]  /*0100*/  PLOP3.LUT P0, PT, P0, P1, PT, 0xf8, 0x8f ;  /* 0x00000000008f781c */ /* 0x000fda0000703f70 */
[----:B0-----:R-:W-:Y:S05]  /*0110*/  @P0 BRA `(.L_x_0) ;  /* 0x0000000000200947 */ /* 0x001fea0003800000 */
[----:B------:R-:W0:Y:S01]  /*0120*/  LDC.64 R2, c[0x0][0x380] ;  /* 0x0000e000ff027b82 */ /* 0x000e220000000a00 */
[----:B------:R-:W-:-:S07]  /*0130*/  IMAD R7, R0, 0x438, R5 ;  /* 0x0000043800077824 */ /* 0x000fce00078e0205 */
[----:B------:R-:W1:Y:S01]  /*0140*/  LDC.64 R4, c[0x0][0x388] ;  /* 0x0000e200ff047b82 */ /* 0x000e620000000a00 */
[----:B0-----:R-:W-:-:S06]  /*0150*/  IMAD.WIDE R2, R7, 0x4, R2 ;  /* 0x0000000407027825 */ /* 0x001fcc00078e0202 */
[----:B------:R-:W2:Y:S01]  /*0160*/  LDG.E R3, desc[UR4][R2.64] ;  /* 0x0000000402037981 */ /* 0x000ea2000c1e1900 */
[----:B-1----:R-:W-:-:S05]  /*0170*/  IMAD.WIDE R4, R7, 0x4, R4 ;  /* 0x0000000407047825 */ /* 0x002fca00078e0204 */
[----:B--2---:R-:W-:Y:S01]  /*0180*/  STG.E desc[UR4][R4.64], R3 ;  /* 0x0000000304007986 */ /* 0x004fe2000c101904 */
[----:B------:R-:W-:Y:S05]  /*0190*/  EXIT ;  /* 0x000000000000794d */ /* 0x000fea0003800000 */
.L_x_0:
[----:B------:R-:W-:-:S04]  /*01a0*/  ISETP.GT.AND P0, PT, R5, 0x436, PT ;  /* 0x000004360500780c */ /* 0x000fc80003f04270 */
[----:B------:R-:W-:-:S13]  /*01b0*/  ISETP.GT.U32.OR P0, PT, R0, 0x77e, P0 ;  /* 0x0000077e0000780c */ /* 0x000fda0000704470 */
[----:B------:R-:W-:Y:S05]  /*01c0*/  @P0 EXIT ;  /* 0x000000000000094d */ /* 0x000fea0003800000 */
[----:B------:R-:W0:Y:S01]  /*01d0*/  LDC.64 R6, c[0x0][0x380] ;  /* 0x0000e000ff067b82 */ /* 0x000e220000000a00 */
[----:B------:R-:W1:Y:S01]  /*01e0*/  LDCU.64 UR6, c[0x0][0x380] ;  /* 0x00007000ff0677ac */ /* 0x000e620008000a00 */
[----:B------:R-:W-:-:S04]  /*01f0*/  IMAD R0, R0, 0x438, RZ ;  /* 0x0000043800007824 */ /* 0x000fc800078e02ff */
[C---:B------:R-:W-:Y:S01]  /*0200*/  IMAD.IADD R11, R5.reuse, 0x1, R0 ;  /* 0x00000001050b7824 */ /* 0x040fe200078e0200 */
[----:B------:R-:W-:-:S04]  /*0210*/  IADD3 R2, P0, PT, R5, R0, RZ ;  /* 0x0000000005027210 */ /* 0x000fc80007f1e0ff */
[----:B------:R-:W-:Y:S02]  /*0220*/  LEA.HI.X.SX32 R5, R5, RZ, 0x1, P0 ;  /* 0x000000ff05057211 */ /* 0x000fe400000f0eff */
[----:B-1----:R-:W-:-:S04]  /*0230*/  LEA R4, P0, R2, UR6, 0x2 ;  /* 0x0000000602047c11 */ /* 0x002fc8000f8010ff */
[----:B------:R-:W-:Y:S01]  /*0240*/  LEA.HI.X R5, R2, UR7, R5, 0x2, P0 ;  /* 0x0000000702057c11 */ /* 0x000fe200080f1405 */
[C---:B0-----:R-:W-:Y:S01]  /*0250*/  IMAD.WIDE R6, R11.reuse, 0x4, R6 ;  /* 0x000000040b067825 */ /* 0x041fe200078e0206 */
[----:B------:R-:W0:Y:S03]  /*0260*/  LDC.64 R2, c[0x0][0x388] ;  /* 0x0000e200ff027b82 */ /* 0x000e260000000a00 */
[----:B------:R-:W2:Y:S04]  /*0270*/  LDG.E R0, desc[UR4][R4.64+0x10e0] ;  /* 0x0010e00404007981 */ /* 0x000ea8000c1e1900 */
[----:B------:R-:W2:Y:S04]  /*0280*/  LDG.E R8, desc[UR4][R6.64+0x4] ;  /* 0x0000040406087981 */ /* 0x000ea8000c1e1900 */
[----:B------:R-:W2:Y:S04]  /*0290*/  LDG.E R9, desc[UR4][R4.64+0x10e4] ;  /* 0x0010e40404097981 */ /* 0x000ea8000c1e1900 */
[----:B------:R-:W3:Y:S04]  /*02a0*/  LDG.E R13, desc[UR4][R6.64+-0x10dc] ;  /* 0xffef2404060d7981 */ /* 0x000ee8000c1e1900 */
[----:B------:R-:W3:Y:S04]  /*02b0*/  LDG.E R10, desc[UR4][R6.64+-0x10e0] ;  /* 0xffef2004060a7981 */ /* 0x000ee8000c1e1900 */
[----:B------:R-:W4:Y:S04]  /*02c0*/  LDG.E R15, desc[UR4][R6.64+-0x10e4] ;  /* 0xffef1c04060f7981 */ /* 0x000f28000c1e1900 */
[----:B------:R-:W4:Y:S04]  /*02d0*/  LDG.E R12, desc[UR4][R6.64+-0x4] ;  /* 0xfffffc04060c7981 */ /* 0x000f28000c1e1900 */
[----:B------:R-:W5:Y:S01]  /*02e0*/  LDG.E R17, desc[UR4][R6.64+0x10dc] ;  /* 0x0010dc0406117981 */ /* 0x000f62000c1e1900 */
[----:B0-----:R-:W-:Y:S01]  /*02f0*/  IMAD.WIDE R2, R11, 0x4, R2 ;  /* 0x000000040b027825 */ /* 0x001fe200078e0202 */
[----:B--2---:R-:W-:-:S04]  /*0300*/  IADD3 R0, PT, PT, R8, R9, R0 ;  /* 0x0000000908007210 */ /* 0x004fc80007ffe000 */
[----:B---3--:R-:W-:-:S04]  /*0310*/  IADD3 R0, PT, PT, R10, R0, R13 ;  /* 0x000000000a007210 */ /* 0x008fc80007ffe00d */
[----:B----4-:R-:W-:-:S05]  /*0320*/  IADD3 R0, PT, PT, R12, R0, R15 ;  /* 0x000000000c007210 */ /* 0x010fca0007ffe00f */
[----:B-----5:R-:W-:-:S05]  /*0330*/  IMAD.IADD R0, R0, 0x1, R17 ;  /* 0x0000000100007824 */ /* 0x020fca00078e0211 */
[----:B------:R-:W-:-:S04]  /*0340*/  SHF.R.S32.HI R5, RZ, 0x1f, R0 ;  /* 0x0000001fff057819 */ /* 0x000fc80000011400 */
[----:B------:R-:W-:-:S04]  /*0350*/  LEA.HI R5, R5, R0, RZ, 0x3 ;  /* 0x0000000005057211 */ /* 0x000fc800078f18ff */
[----:B------:R-:W-:-:S05]  /*0360*/  SHF.R.S32.HI R5, RZ, 0x3, R5 ;  /* 0x00000003ff057819 */ /* 0x000fca0000011405 */
[----:B------:R-:W-:Y:S01]  /*0370*/  STG.E desc[UR4][R2.64], R5 ;  /* 0x0000000502007986 */ /* 0x000fe2000c101904 */
[----:B------:R-:W-:Y:S05]  /*0380*/  EXIT ;  /* 0x000000000000794d */ /* 0x000fea0003800000 */
.L_x_1:
[----:B------:R-:W-:-:S00]  /*0390*/  BRA `(.L_x_1) ;  /* 0xfffffffc00fc7947 */ /* 0x000fc0000383ffff */
[----:B------:R-:W-:-:S00]  /*03a0*/  NOP ;  /* 0x0000000000007918 */ /* 0x000fc00000000000 */
        /* <DEDUP_REMOVED lines=13> */
.L_x_6:


//--------------------- .text._Z7GPU_SoAPiS_S_S_S_S_ --------------------------
	.section	.text._Z7GPU_SoAPiS_S_S_S_S_,"ax",@progbits
	.align	128
        .global         _Z7GPU_SoAPiS_S_S_S_S_
        .type           _Z7GPU_SoAPiS_S_S_S_S_,@function
        .size           _Z7GPU_SoAPiS_S_S_S_S_,(.L_x_7 - _Z7GPU_SoAPiS_S_S_S_S_)
        .other          _Z7GPU_SoAPiS_S_S_S_S_,@"STO_CUDA_ENTRY STV_DEFAULT"
_Z7GPU_SoAPiS_S_S_S_S_:
.text._Z7GPU_SoAPiS_S_S_S_S_:
        /* <DEDUP_REMOVED lines=20> */
[----:B------:R-:W1:Y:S08]  /*0140*/  LDC.64 R4, c[0x0][0x398] ;  /* 0x0000e600ff047b82 */ /* 0x000e700000000a00 */
[----:B------:R-:W2:Y:S01]  /*0150*/  LDC.64 R6, c[0x0][0x388] ;  /* 0x0000e200ff067b82 */ /* 0x000ea20000000a00 */
[----:B0-----:R-:W-:-:S07]  /*0160*/  IMAD.WIDE R2, R13, 0x4, R2 ;  /* 0x000000040d027825 */ /* 0x001fce00078e0202 */
[----:B------:R-:W0:Y:S01]  /*0170*/  LDC.64 R8, c[0x0][0x3a0] ;  /* 0x0000e800ff087b82 */ /* 0x000e220000000a00 */
[----:B------:R3:W4:Y:S01]  /*0180*/  LDG.E R15, desc[UR4][R2.64] ;  /* 0x00000004020f7981 */ /* 0x000722000c1e1900 */
[----:B-1----:R-:W-:-:S06]  /*0190*/  IMAD.WIDE R4, R13, 0x4, R4 ;  /* 0x000000040d047825 */ /* 0x002fcc00078e0204 */
[----:B------:R-:W1:Y:S01]  /*01a0*/  LDC.64 R10, c[0x0][0x390] ;  /* 0x0000e400ff0a7b82 */ /* 0x000e620000000a00 */
[----:B--2---:R-:W-:-:S07]  /*01b0*/  IMAD.WIDE R6, R13, 0x4, R6 ;  /* 0x000000040d067825 */ /* 0x004fce00078e0206 */
[----:B---3--:R-:W2:Y:S01]  /*01c0*/  LDC.64 R2, c[0x0][0x3a8] ;  /* 0x0000ea00ff027b82 */ /* 0x008ea20000000a00 */
[----:B----4-:R-:W-:Y:S04]  /*01d0*/  STG.E desc[UR4][R4.64], R15 ;  /* 0x0000000f04007986 */ /* 0x010fe8000c101904 */
[----:B------:R-:W3:Y:S01]  /*01e0*/  LDG.E R7, desc[UR4][R6.64] ;  /* 0x0000000406077981 */ /* 0x000ee2000c1e1900 */
[----:B0-----:R-:W-:-:S04]  /*01f0*/  IMAD.WIDE R8, R13, 0x4, R8 ;  /* 0x000000040d087825 */ /* 0x001fc800078e0208 */
[C---:B-1----:R-:W-:Y:S01]  /*0200*/  IMAD.WIDE R10, R13.reuse, 0x4, R10 ;  /* 0x000000040d0a7825 */ /* 0x042fe200078e020a */
[----:B---3--:R-:W-:Y:S05]  /*0210*/  STG.E desc[UR4][R8.64], R7 ;  /* 0x0000000708007986 */ /* 0x008fea000c101904 */
[----:B------:R-:W3:Y:S01]  /*0220*/  LDG.E R11, desc[UR4][R10.64] ;  /* 0x000000040a0b7981 */ /* 0x000ee2000c1e1900 */
[----:B--2---:R-:W-:-:S05]  /*0230*/  IMAD.WIDE R2, R13, 0x4, R2 ;  /* 0x000000040d027825 */ /* 0x004fca00078e0202 */
[----:B---3--:R-:W-:Y:S01]  /*0240*/  STG.E desc[UR4][R2.64], R11 ;  /* 0x0000000b02007986 */ /* 0x008fe2000c101904 */
[----:B------:R-:W-:Y:S05]  /*0250*/  EXIT ;  /* 0x000000000000794d */ /* 0x000fea0003800000 */
.L_x_2:
[----:B------:R-:W-:-:S04]  /*0260*/  ISETP.GT.AND P0, PT, R5, 0x436, PT ;  /* 0x000004360500780c */ /* 0x000fc80003f04270 */
[----:B------:R-:W-:-:S13]  /*0270*/  ISETP.GT.U32.OR P0, PT, R0, 0x77e, P0 ;  /* 0x0000077e0000780c */ /* 0x000fda0000704470 */
[----:B------:R-:W-:Y:S05]  /*0280*/  @P0 EXIT ;  /* 0x000000000000094d */ /* 0x000fea0003800000 */
[----:B------:R-:W0:Y:S01]  /*0290*/  LDC.64 R10, c[0x0][0x380] ;  /* 0x0000e000ff0a7b82 */ /* 0x000e220000000a00 */
[----:B------:R-:W1:Y:S01]  /*02a0*/  LDCU.128 UR8, c[0x0][0x380] ;  /* 0x00007000ff0877ac */ /* 0x000e620008000c00 */
[----:B------:R-:W-:Y:S01]  /*02b0*/  IMAD R0, R0, 0x438, RZ ;  /* 0x0000043800007824 */ /* 0x000fe200078e02ff */
[----:B------:R-:W2:Y:S04]  /*02c0*/  LDCU.64 UR6, c[0x0][0x390] ;  /* 0x00007200ff0677ac */ /* 0x000ea80008000a00 */
[C---:B------:R-:W-:Y:S01]  /*02d0*/  IADD3 R3, P0, PT, R5.reuse, R0, RZ ;  /* 0x0000000005037210 */ /* 0x040fe20007f1e0ff */
[----:B------:R-:W-:-:S03]  /*02e0*/  IMAD.IADD R0, R5, 0x1, R0 ;  /* 0x0000000105007824 */ /* 0x000fc600078e0200 */
[----:B------:R-:W-:Y:S01]  /*02f0*/  LEA.HI.X.SX32 R4, R5, RZ, 0x1, P0 ;  /* 0x000000ff05047211 */ /* 0x000fe200000f0eff */
[----:B------:R-:W-:-:S03]  /*0300*/  IMAD.SHL.U32 R2, R3, 0x4, RZ ;  /* 0x0000000403027824 */ /* 0x000fc600078e00ff */
[----:B------:R-:W-:Y:S02]  /*0310*/  SHF.L.U64.HI R3, R3, 0x2, R4 ;  /* 0x0000000203037819 */ /* 0x000fe40000010204 */
[----:B------:R-:W3:Y:S01]  /*0320*/  LDC.64 R4, c[0x0][0x398] ;  /* 0x0000e600ff047b82 */ /* 0x000ee20000000a00 */
[----:B-1----:R-:W-:-:S04]  /*0330*/  IADD3 R8, P0, PT, R2, UR8, RZ ;  /* 0x0000000802087c10 */ /* 0x002fc8000ff1e0ff */
[----:B------:R-:W-:Y:S01]  /*0340*/  IADD3.X R9, PT, PT, R3, UR9, RZ, P0, !PT ;  /* 0x0000000903097c10 */ /* 0x000fe200087fe4ff */
[----:B0-----:R-:W-:-:S04]  /*0350*/  IMAD.WIDE R10, R0, 0x4, R10 ;  /* 0x00000004000a7825 */ /* 0x001fc800078e020a */
[----:B------:R-:W4:Y:S04]  /*0360*/  LDG.E R6, desc[UR4][R8.64+0x10e0] ;  /* 0x0010e00408067981 */ /* 0x000f28000c1e1900 */
[----:B------:R-:W4:Y:S04]  /*0370*/  LDG.E R12, desc[UR4][R10.64+0x4] ;  /* 0x000004040a0c7981 */ /* 0x000f28000c1e1900 */
[----:B------:R0:W4:Y:S04]  /*0380*/  LDG.E R7, desc[UR4][R8.64+0x10e4] ;  /* 0x0010e40408077981 */ /* 0x000128000c1e1900 */
[----:B------:R-:W5:Y:S04]  /*0390*/  LDG.E R13, desc[UR4][R10.64+-0x10dc] ;  /* 0xffef24040a0d7981 */ /* 0x000f68000c1e1900 */
[----:B------:R-:W5:Y:S04]  /*03a0*/  LDG.E R14, desc[UR4][R10.64+-0x10e0] ;  /* 0xffef20040a0e7981 */ /* 0x000f68000c1e1900 */
[----:B------:R-:W2:Y:S04]  /*03b0*/  LDG.E R15, desc[UR4][R10.64+-0x10e4] ;  /* 0xffef1c040a0f7981 */ /* 0x000ea8000c1e1900 */
[----:B------:R-:W2:Y:S04]  /*03c0*/  LDG.E R16, desc[UR4][R10.64+-0x4] ;  /* 0xfffffc040a107981 */ /* 0x000ea8000c1e1900 */
[----:B------:R-:W2:Y:S01]  /*03d0*/  LDG.E R17, desc[UR4][R10.64+0x10dc] ;  /* 0x0010dc040a117981 */ /* 0x000ea2000c1e1900 */
[----:B0-----:R-:W-:Y:S01]  /*03e0*/  IADD3 R8, P0, PT, R2, UR10, RZ ;  /* 0x0000000a02087c10 */ /* 0x001fe2000ff1e0ff */
[----:B---3--:R-:W-:Y:S01]  /*03f0*/  IMAD.WIDE R4, R0, 0x4, R4 ;  /* 0x0000000400047825 */ /* 0x008fe200078e0204 */
[----:B----4-:R-:W-:-:S02]  /*0400*/  IADD3 R12, PT, PT, R12, R7, R6 ;  /* 0x000000070c0c7210 */ /* 0x010fc40007ffe006 */
[----:B------:R-:W0:Y:S02]  /*0410*/  LDC.64 R6, c[0x0][0x388] ;  /* 0x0000e200ff067b82 */ /* 0x000e240000000a00 */
[----:B-----5:R-:W-:-:S04]  /*0420*/  IADD3 R12, PT, PT, R14, R12, R13 ;  /* 0x0000000c0e0c7210 */ /* 0x020fc80007ffe00d */
[----:B--2---:R-:W-:-:S05]  /*0430*/  IADD3 R12, PT, PT, R16, R12, R15 ;  /* 0x0000000c100c7210 */ /* 0x004fca0007ffe00f */
[----:B------:R-:W-:-:S05]  /*0440*/  IMAD.IADD R12, R12, 0x1, R17 ;  /* 0x000000010c0c7824 */ /* 0x000fca00078e0211 */
[----:B------:R-:W-:-:S04]  /*0450*/  SHF.R.S32.HI R9, RZ, 0x1f, R12 ;  /* 0x0000001fff097819 */ /* 0x000fc8000001140c */
[----:B------:R-:W-:Y:S01]  /*0460*/  LEA.HI R12, R9, R12, RZ, 0x3 ;  /* 0x0000000c090c7211 */ /* 0x000fe200078f18ff */
[----:B0-----:R-:W-:Y:S01]  /*0470*/  IMAD.WIDE R10, R0, 0x4, R6 ;  /* 0x00000004000a7825 */ /* 0x001fe200078e0206 */
[----:B------:R-:W-:Y:S02]  /*0480*/  IADD3.X R9, PT, PT, R3, UR11, RZ, P0, !PT ;  /* 0x0000000b03097c10 */ /* 0x000fe400087fe4ff */
[----:B------:R-:W-:-:S05]  /*0490*/  SHF.R.S32.HI R13, RZ, 0x3, R12 ;  /* 0x00000003ff0d7819 */ /* 0x000fca000001140c */
[----:B------:R0:W-:Y:S04]  /*04a0*/  STG.E desc[UR4][R4.64], R13 ;  /* 0x0000000d04007986 */ /* 0x0001e8000c101904 */
[----:B------:R-:W2:Y:S04]  /*04b0*/  LDG.E R6, desc[UR4][R8.64+0x10e0] ;  /* 0x0010e00408067981 */ /* 0x000ea8000c1e1900 */
[----:B------:R1:W2:Y:S04]  /*04c0*/  LDG.E R7, desc[UR4][R8.64+0x10e4] ;  /* 0x0010e40408077981 */ /* 0x0002a8000c1e1900 */
[----:B------:R-:W2:Y:S01]  /*04d0*/  LDG.E R12, desc[UR4][R10.64+0x4] ;  /* 0x000004040a0c7981 */ /* 0x000ea2000c1e1900 */
[----:B0-----:R-:W0:Y:S03]  /*04e0*/  LDC.64 R4, c[0x0][0x390] ;  /* 0x0000e400ff047b82 */ /* 0x001e260000000a00 */
[----:B------:R-:W3:Y:S04]  /*04f0*/  LDG.E R15, desc[UR4][R10.64+-0x10dc] ;  /* 0xffef24040a0f7981 */ /* 0x000ee8000c1e1900 */
[----:B------:R-:W3:Y:S04]  /*0500*/  LDG.E R14, desc[UR4][R10.64+-0x10e0] ;  /* 0xffef20040a0e7981 */ /* 0x000ee8000c1e1900 */
[----:B------:R-:W4:Y:S04]  /*0510*/  LDG.E R17, desc[UR4][R10.64+-0x10e4] ;  /* 0xffef1c040a117981 */ /* 0x000f28000c1e1900 */
[----:B------:R-:W4:Y:S04]  /*0520*/  LDG.E R16, desc[UR4][R10.64+-0x4] ;  /* 0xfffffc040a107981 */ /* 0x000f28000c1e1900 */
[----:B------:R-:W5:Y:S01]  /*0530*/  LDG.E R19, desc[UR4][R10.64+0x10dc] ;  /* 0x0010dc040a137981 */ /* 0x000f62000c1e1900 */
[----:B-1----:R-:W-:Y:S01]  /*0540*/  IADD3 R8, P0, PT, R2, UR6, RZ ;  /* 0x0000000602087c10 */ /* 0x002fe2000ff1e0ff */
[----:B0-----:R-:W-:Y:S01]  /*0550*/  IMAD.WIDE R4, R0, 0x4, R4 ;  /* 0x0000000400047825 */ /* 0x001fe200078e0204 */
[----:B--2---:R-:W-:-:S02]  /*0560*/  IADD3 R12, PT, PT, R12, R7, R6 ;  /* 0x000000070c0c7210 */ /* 0x004fc40007ffe006 */
[----:B------:R-:W0:Y:S02]  /*0570*/  LDC.64 R6, c[0x0][0x3a0] ;  /* 0x0000e800ff067b82 */ /* 0x000e240000000a00 */
[----:B---3--:R-:W-:-:S04]  /*0580*/  IADD3 R12, PT, PT, R14, R12, R15 ;  /* 0x0000000c0e0c7210 */ /* 0x008fc80007ffe00f */
[----:B----4-:R-:W-:-:S05]  /*0590*/  IADD3 R12, PT, PT, R16, R12, R17 ;  /* 0x0000000c100c7210 */ /* 0x010fca0007ffe011 */
[----:B-----5:R-:W-:-:S05]  /*05a0*/  IMAD.IADD R12, R12, 0x1, R19 ;  /* 0x000000010c0c7824 */ /* 0x020fca00078e0213 */
[----:B------:R-:W-:-:S04]  /*05b0*/  SHF.R.S32.HI R9, RZ, 0x1f, R12 ;  /* 0x0000001fff097819 */ /* 0x000fc8000001140c */
[----:B------:R-:W-:Y:S01]  /*05c0*/  LEA.HI R12, R9, R12, RZ, 0x3 ;  /* 0x0000000c090c7211 */ /* 0x000fe200078f18ff */
[C---:B0-----:R-:W-:Y:S01]  /*05d0*/  IMAD.WIDE R6, R0.reuse, 0x4, R6 ;  /* 0x0000000400067825 */ /* 0x041fe200078e0206 */
[----:B------:R-:W-:Y:S02]  /*05e0*/  IADD3.X R9, PT, PT, R3, UR7, RZ, P0, !PT ;  /* 0x0000000703097c10 */ /* 0x000fe400087fe4ff */
[----:B------:R-:W-:Y:S01]  /*05f0*/  SHF.R.S32.HI R11, RZ, 0x3, R12 ;  /* 0x00000003ff0b7819 */ /* 0x000fe2000001140c */
[----:B------:R-:W0:Y:S04]  /*0600*/  LDC.64 R2, c[0x0][0x3a8] ;  /* 0x0000ea00ff027b82 */ /* 0x000e280000000a00 */
[----:B------:R1:W-:Y:S04]  /*0610*/  STG.E desc[UR4][R6.64], R11 ;  /* 0x0000000b06007986 */ /* 0x0003e8000c101904 */
        /* <DEDUP_REMOVED lines=13> */
[----:B-1----:R-:W-:-:S04]  /*06f0*/  SHF.R.S32.HI R7, RZ, 0x1f, R10 ;  /* 0x0000001fff077819 */ /* 0x002fc8000001140a */
[----:B------:R-:W-:-:S04]  /*0700*/  LEA.HI R7, R7, R10, RZ, 0x3 ;  /* 0x0000000a07077211 */ /* 0x000fc800078f18ff */
[----:B------:R-:W-:-:S05]  /*0710*/  SHF.R.S32.HI R7, RZ, 0x3, R7 ;  /* 0x00000003ff077819 */ /* 0x000fca0000011407 */
[----:B------:R-:W-:Y:S01]  /*0720*/  STG.E desc[UR4][R2.64], R7 ;  /* 0x0000000702007986 */ /* 0x000fe2000c101904 */
[----:B------:R-:W-:Y:S05]  /*0730*/  EXIT ;  /* 0x000000000000794d */ /* 0x000fea0003800000 */
.L_x_3:
        /* <DEDUP_REMOVED lines=12> */
.L_x_7:


//--------------------- .text._Z7GPU_AoSP5PixelS0_ --------------------------
	.section	.text._Z7GPU_AoSP5PixelS0_,"ax",@progbits
	.align	128
        .global         _Z7GPU_AoSP5PixelS0_
        .type           _Z7GPU_AoSP5PixelS0_,@function
        .size           _Z7GPU_AoSP5PixelS0_,(.L_x_8 - _Z7GPU_AoSP5PixelS0_)
        .other          _Z7GPU_AoSP5PixelS0_,@"STO_CUDA_ENTRY STV_DEFAULT"
_Z7GPU_AoSP5PixelS0_:
.text._Z7GPU_AoSP5PixelS0_:
        /* <DEDUP_REMOVED lines=21> */
[----:B0-----:R-:W-:-:S05]  /*0150*/  IMAD.WIDE R2, R7, 0xc, R2 ;  /* 0x0000000c07027825 */ /* 0x001fca00078e0202 */
[----:B------:R-:W2:Y:S01]  /*0160*/  LDG.E R9, desc[UR4][R2.64] ;  /* 0x0000000402097981 */ /* 0x000ea2000c1e1900 */
[----:B-1----:R-:W-:-:S05]  /*0170*/  IMAD.WIDE R4, R7, 0xc, R4 ;  /* 0x0000000c07047825 */ /* 0x002fca00078e0204 */
[----:B--2---:R-:W-:Y:S04]  /*0180*/  STG.E desc[UR4][R4.64], R9 ;  /* 0x0000000904007986 */ /* 0x004fe8000c101904 */
[----:B------:R-:W2:Y:S04]  /*0190*/  LDG.E R7, desc[UR4][R2.64+0x4] ;  /* 0x0000040402077981 */ /* 0x000ea8000c1e1900 */
[----:B--2---:R-:W-:Y:S04]  /*01a0*/  STG.E desc[UR4][R4.64+0x4], R7 ;  /* 0x0000040704007986 */ /* 0x004fe8000c101904 */
[----:B------:R-:W2:Y:S04]  /*01b0*/  LDG.E R11, desc[UR4][R2.64+0x8] ;  /* 0x00000804020b7981 */ /* 0x000ea8000c1e1900 */
[----:B--2---:R-:W-:Y:S01]  /*01c0*/  STG.E desc[UR4][R4.64+0x8], R11 ;  /* 0x0000080b04007986 */ /* 0x004fe2000c101904 */
[----:B------:R-:W-:Y:S05]  /*01d0*/  EXIT ;  /* 0x000000000000794d */ /* 0x000fea0003800000 */
.L_x_4:
[----:B------:R-:W-:-:S04]  /*01e0*/  ISETP.GT.AND P0, PT, R5, 0x436, PT ;  /* 0x000004360500780c */ /* 0x000fc80003f04270 */
[----:B------:R-:W-:-:S13]  /*01f0*/  ISETP.GT.U32.OR P0, PT, R0, 0x77e, P0 ;  /* 0x0000077e0000780c */ /* 0x000fda0000704470 */
[----:B------:R-:W-:Y:S05]  /*0200*/  @P0 EXIT ;  /* 0x000000000000094d */ /* 0x000fea0003800000 */
[----:B------:R-:W0:Y:S01]  /*0210*/  LDC.64 R2, c[0x0][0x380] ;  /* 0x0000e000ff027b82 */ /* 0x000e220000000a00 */
[----:B------:R-:W-:-:S04]  /*0220*/  IMAD R0, R0, 0x438, RZ ;  /* 0x0000043800007824 */ /* 0x000fc800078e02ff */
[C---:B------:R-:W-:Y:S01]  /*0230*/  IMAD.IADD R11, R5.reuse, 0x1, R0 ;  /* 0x00000001050b7824 */ /* 0x040fe200078e0200 */
[----:B------:R-:W-:-:S04]  /*0240*/  IADD3 R7, P0, PT, R5, R0, RZ ;  /* 0x0000000005077210 */ /* 0x000fc80007f1e0ff */
[----:B------:R-:W-:Y:S01]  /*0250*/  LEA.HI.X.SX32 R6, R5, RZ, 0x1, P0 ;  /* 0x000000ff05067211 */ /* 0x000fe200000f0eff */
[----:B0-----:R-:W-:-:S04]  /*0260*/  IMAD.WIDE.U32 R4, R7, 0xc, R2 ;  /* 0x0000000c07047825 */ /* 0x001fc800078e0002 */
[----:B------:R-:W-:Y:S02]  /*0270*/  IMAD R7, R6, 0xc, RZ ;  /* 0x0000000c06077824 */ /* 0x000fe400078e02ff */
[----:B------:R-:W-:-:S04]  /*0280*/  IMAD.WIDE R2, R11, 0xc, R2 ;  /* 0x0000000c0b027825 */ /* 0x000fc800078e0202 */
[----:B------:R-:W-:Y:S01]  /*0290*/  IMAD.IADD R5, R5, 0x1, R7 ;  /* 0x0000000105057824 */ /* 0x000fe200078e0207 */
[----:B------:R-:W2:Y:S01]  /*02a0*/  LDG.E R8, desc[UR4][R2.64+0xc] ;  /* 0x00000c0402087981 */ /* 0x000ea2000c1e1900 */
[----:B------:R-:W0:Y:S03]  /*02b0*/  LDC.64 R6, c[0x0][0x388] ;  /* 0x0000e200ff067b82 */ /* 0x000e260000000a00 */
        /* <DEDUP_REMOVED lines=24> */
[----:B--2---:R-:W-:-:S04]  /*0440*/  IADD3 R0, PT, PT, R8, R11, R0 ;  /* 0x0000000b08007210 */ /* 0x004fc80007ffe000 */
[----:B---3--:R-:W-:-:S04]  /*0450*/  IADD3 R0, PT, PT, R10, R0, R13 ;  /* 0x000000000a007210 */ /* 0x008fc80007ffe00d */
[----:B----4-:R-:W-:-:S05]  /*0460*/  IADD3 R0, PT, PT, R12, R0, R15 ;  /* 0x000000000c007210 */ /* 0x010fca0007ffe00f */
[----:B-----5:R-:W-:-:S05]  /*0470*/  IMAD.IADD R0, R0, 0x1, R17 ;  /* 0x0000000100007824 */ /* 0x020fca00078e0211 */
[----:B0-----:R-:W-:-:S04]  /*0480*/  SHF.R.S32.HI R9, RZ, 0x1f, R0 ;  /* 0x0000001fff097819 */ /* 0x001fc80000011400 */
[----:B------:R-:W-:-:S04]  /*0490*/  LEA.HI R9, R9, R0, RZ, 0x3 ;  /* 0x0000000009097211 */ /* 0x000fc800078f18ff */
[----:B------:R-:W-:-:S05]  /*04a0*/  SHF.R.S32.HI R9, RZ, 0x3, R9 ;  /* 0x00000003ff097819 */ /* 0x000fca0000011409 */
[----:B------:R-:W-:Y:S04]  /*04b0*/  STG.E desc[UR4][R6.64+0x4], R9 ;  /* 0x0000040906007986 */ /* 0x000fe8000c101904 */
        /* <DEDUP_REMOVED lines=17> */
.L_x_5:
        /* <DEDUP_REMOVED lines=11> */
.L_x_8:


//--------------------- .nv.shared.reserved.0     --------------------------
	.section	.nv.shared.reserved.0,"aw",@nobits
	.weak		__nv_reservedSMEM_offset_0_alias
	.size		__nv_reservedSMEM_offset_0_alias, 0, 64
	.other		__nv_reservedSMEM_offset_0_alias,@"STO_CUDA_RESERVED_SHARED STV_DEFAULT"
__nv_reservedSMEM_offset_0_alias:
	.zero		0
	.zero		64


//--------------------- .nv.constant0._Z10Stream_SoAPiS_ --------------------------
	.section	.nv.constant0._Z10Stream_SoAPiS_,"a",@progbits
	.sectionflags	@""
	.align	4
.nv.constant0._Z10Stream_SoAPiS_:
	.zero		912


//--------------------- .nv.constant0._Z7GPU_SoAPiS_S_S_S_S_ --------------------------
	.section	.nv.constant0._Z7GPU_SoAPiS_S_S_S_S_,"a",@progbits
	.sectionflags	@""
	.align	4
.nv.constant0._Z7GPU_SoAPiS_S_S_S_S_:
	.zero		944


//--------------------- .nv.constant0._Z7GPU_AoSP5PixelS0_ --------------------------
	.section	.nv.constant0._Z7GPU_AoSP5PixelS0_,"a",@progbits
	.sectionflags	@""
	.align	4
.nv.constant0._Z7GPU_AoSP5PixelS0_:
	.zero		912


//--------------------- SYMBOLS --------------------------

	.type		.nv.reservedSmem.offset0,@object
	.size		.nv.reservedSmem.offset0,0x4
